//
// Generated by NVIDIA NVVM Compiler
//
// Compiler Build ID: CL-36424714
// Cuda compilation tools, release 13.0, V13.0.88
// Based on NVVM 20.0.0
//

.version 9.0
.target sm_100
.address_size 64

	// .globl	vosc_batch_prefix_f32

.visible .entry vosc_batch_prefix_f32(
	.param .u64 .ptr .align 1 vosc_batch_prefix_f32_param_0,
	.param .u32 vosc_batch_prefix_f32_param_1,
	.param .u32 vosc_batch_prefix_f32_param_2,
	.param .u64 .ptr .align 1 vosc_batch_prefix_f32_param_3,
	.param .u64 .ptr .align 1 vosc_batch_prefix_f32_param_4,
	.param .u32 vosc_batch_prefix_f32_param_5,
	.param .u64 .ptr .align 1 vosc_batch_prefix_f32_param_6
)
{
	.reg .pred 	%p<6>;
	.reg .b32 	%r<27>;
	.reg .b32 	%f<5>;
	.reg .b64 	%rd<20>;
	.reg .b64 	%fd<15>;

	ld.param.u64 	%rd3, [vosc_batch_prefix_f32_param_0];
	ld.param.u32 	%r12, [vosc_batch_prefix_f32_param_1];
	ld.param.u32 	%r13, [vosc_batch_prefix_f32_param_2];
	ld.param.u64 	%rd4, [vosc_batch_prefix_f32_param_3];
	ld.param.u64 	%rd5, [vosc_batch_prefix_f32_param_4];
	ld.param.u32 	%r14, [vosc_batch_prefix_f32_param_5];
	ld.param.u64 	%rd6, [vosc_batch_prefix_f32_param_6];
	mov.u32 	%r1, %ctaid.y;
	setp.ge.s32 	%p1, %r1, %r14;
	@%p1 bra 	$L__BB0_7;
	cvta.to.global.u64 	%rd7, %rd4;
	cvta.to.global.u64 	%rd8, %rd5;
	mul.wide.u32 	%rd9, %r1, 4;
	add.s64 	%rd10, %rd7, %rd9;
	ld.global.nc.u32 	%r2, [%rd10];
	add.s64 	%rd11, %rd8, %rd9;
	ld.global.nc.u32 	%r15, [%rd11];
	min.s32 	%r16, %r2, %r15;
	setp.lt.s32 	%p2, %r16, 1;
	@%p2 bra 	$L__BB0_7;
	add.s32 	%r4, %r13, -1;
	mov.u32 	%r17, %ctaid.x;
	mov.u32 	%r5, %ntid.x;
	mov.u32 	%r18, %tid.x;
	mad.lo.s32 	%r26, %r17, %r5, %r18;
	setp.ge.s32 	%p3, %r26, %r12;
	@%p3 bra 	$L__BB0_7;
	cvta.to.global.u64 	%rd1, %rd3;
	cvta.to.global.u64 	%rd2, %rd6;
	mov.u32 	%r19, %nctaid.x;
	mul.lo.s32 	%r7, %r19, %r5;
	cvt.rn.f64.u32 	%fd3, %r15;
	rcp.rn.f64 	%fd1, %fd3;
	cvt.rn.f64.u32 	%fd4, %r2;
	rcp.rn.f64 	%fd2, %fd4;
	mul.lo.s32 	%r8, %r12, %r1;
	add.s32 	%r9, %r4, %r15;
$L__BB0_4:
	setp.lt.s32 	%p4, %r26, %r9;
	mov.f32 	%f4, 0f7FFFFFFF;
	@%p4 bra 	$L__BB0_6;
	add.s32 	%r20, %r26, 1;
	sub.s32 	%r21, %r20, %r2;
	max.s32 	%r22, %r21, 0;
	sub.s32 	%r23, %r20, %r15;
	max.s32 	%r24, %r23, 0;
	mul.wide.s32 	%rd12, %r26, 8;
	add.s64 	%rd13, %rd1, %rd12;
	ld.global.nc.f64 	%fd5, [%rd13+8];
	mul.wide.u32 	%rd14, %r22, 8;
	add.s64 	%rd15, %rd1, %rd14;
	ld.global.nc.f64 	%fd6, [%rd15];
	sub.f64 	%fd7, %fd5, %fd6;
	mul.wide.u32 	%rd16, %r24, 8;
	add.s64 	%rd17, %rd1, %rd16;
	ld.global.nc.f64 	%fd8, [%rd17];
	sub.f64 	%fd9, %fd5, %fd8;
	mul.f64 	%fd10, %fd1, %fd9;
	mul.f64 	%fd11, %fd2, %fd7;
	sub.f64 	%fd12, %fd11, %fd10;
	mul.f64 	%fd13, %fd12, 0d4059000000000000;
	div.rn.f64 	%fd14, %fd13, %fd10;
	cvt.rn.f32.f64 	%f4, %fd14;
$L__BB0_6:
	add.s32 	%r25, %r26, %r8;
	mul.wide.s32 	%rd18, %r25, 4;
	add.s64 	%rd19, %rd2, %rd18;
	st.global.f32 	[%rd19], %f4;
	add.s32 	%r26, %r26, %r7;
	setp.lt.s32 	%p5, %r26, %r12;
	@%p5 bra 	$L__BB0_4;
$L__BB0_7:
	ret;

}
	// .globl	vosc_many_series_one_param_f32
.visible .entry vosc_many_series_one_param_f32(
	.param .u64 .ptr .align 1 vosc_many_series_one_param_f32_param_0,
	.param .u32 vosc_many_series_one_param_f32_param_1,
	.param .u32 vosc_many_series_one_param_f32_param_2,
	.param .u32 vosc_many_series_one_param_f32_param_3,
	.param .u32 vosc_many_series_one_param_f32_param_4,
	.param .u64 .ptr .align 1 vosc_many_series_one_param_f32_param_5,
	.param .u64 .ptr .align 1 vosc_many_series_one_param_f32_param_6
)
{
	.reg .pred 	%p<6>;
	.reg .b32 	%r<28>;
	.reg .b32 	%f<5>;
	.reg .b64 	%rd<17>;
	.reg .b64 	%fd<15>;

	ld.param.u64 	%rd3, [vosc_many_series_one_param_f32_param_0];
	ld.param.u32 	%r10, [vosc_many_series_one_param_f32_param_1];
	ld.param.u32 	%r11, [vosc_many_series_one_param_f32_param_2];
	ld.param.u32 	%r12, [vosc_many_series_one_param_f32_param_3];
	ld.param.u32 	%r13, [vosc_many_series_one_param_f32_param_4];
	ld.param.u64 	%rd4, [vosc_many_series_one_param_f32_param_5];
	ld.param.u64 	%rd5, [vosc_many_series_one_param_f32_param_6];
	mov.u32 	%r1, %ctaid.y;
	setp.ge.s32 	%p1, %r1, %r12;
	@%p1 bra 	$L__BB1_7;
	min.s32 	%r14, %r10, %r11;
	setp.lt.s32 	%p2, %r14, 1;
	@%p2 bra 	$L__BB1_7;
	cvta.to.global.u64 	%rd6, %rd4;
	mul.wide.u32 	%rd7, %r1, 4;
	add.s64 	%rd8, %rd6, %rd7;
	ld.global.nc.u32 	%r2, [%rd8];
	mov.u32 	%r15, %ctaid.x;
	mov.u32 	%r3, %ntid.x;
	mov.u32 	%r16, %tid.x;
	mad.lo.s32 	%r27, %r15, %r3, %r16;
	setp.ge.s32 	%p3, %r27, %r13;
	@%p3 bra 	$L__BB1_7;
	cvta.to.global.u64 	%rd1, %rd3;
	cvta.to.global.u64 	%rd2, %rd5;
	mov.u32 	%r17, %nctaid.x;
	mul.lo.s32 	%r5, %r17, %r3;
	cvt.rn.f64.u32 	%fd3, %r11;
	rcp.rn.f64 	%fd1, %fd3;
	cvt.rn.f64.u32 	%fd4, %r10;
	rcp.rn.f64 	%fd2, %fd4;
	add.s32 	%r18, %r11, %r2;
	add.s32 	%r6, %r18, -1;
$L__BB1_4:
	mad.lo.s32 	%r8, %r27, %r12, %r1;
	setp.lt.s32 	%p4, %r27, %r6;
	mov.f32 	%f4, 0f7FFFFFFF;
	@%p4 bra 	$L__BB1_6;
	add.s32 	%r19, %r27, 1;
	sub.s32 	%r20, %r19, %r10;
	max.s32 	%r21, %r20, 0;
	sub.s32 	%r22, %r19, %r11;
	max.s32 	%r23, %r22, 0;
	add.s32 	%r24, %r8, %r12;
	mad.lo.s32 	%r25, %r21, %r12, %r1;
	mad.lo.s32 	%r26, %r23, %r12, %r1;
	mul.wide.s32 	%rd9, %r24, 8;
	add.s64 	%rd10, %rd1, %rd9;
	ld.global.nc.f64 	%fd5, [%rd10];
	mul.wide.u32 	%rd11, %r25, 8;
	add.s64 	%rd12, %rd1, %rd11;
	ld.global.nc.f64 	%fd6, [%rd12];
	sub.f64 	%fd7, %fd5, %fd6;
	mul.wide.u32 	%rd13, %r26, 8;
	add.s64 	%rd14, %rd1, %rd13;
	ld.global.nc.f64 	%fd8, [%rd14];
	sub.f64 	%fd9, %fd5, %fd8;
	mul.f64 	%fd10, %fd1, %fd9;
	mul.f64 	%fd11, %fd2, %fd7;
	sub.f64 	%fd12, %fd11, %fd10;
	mul.f64 	%fd13, %fd12, 0d4059000000000000;
	div.rn.f64 	%fd14, %fd13, %fd10;
	cvt.rn.f32.f64 	%f4, %fd14;
$L__BB1_6:
	mul.wide.s32 	%rd15, %r8, 4;
	add.s64 	%rd16, %rd2, %rd15;
	st.global.f32 	[%rd16], %f4;
	add.s32 	%r27, %r27, %r5;
	setp.lt.s32 	%p5, %r27, %r13;
	@%p5 bra 	$L__BB1_4;
$L__BB1_7:
	ret;

}


// ===== COMPILED SASS (sm_100) =====

	.target	sm_100

	.elftype	@"ET_EXEC"


//--------------------- .note.nv.tkinfo           --------------------------
	.section	.note.nv.tkinfo,"",@"SHT_NOTE"
	.sectionflags	@"SHF_NOTE_NV_TKINFO"
	.tkinfo
        /*0018*/ 	.word	0x00000002
        /*0030*/ 	.string	""
        /*0030*/ 	.string	"ptxas"
        /*0030*/ 	.string	"Cuda compilation tools, release 13.0, V13.0.88"
        /*0030*/ 	.string	"Build cuda_13.0.r13.0/compiler.36424714_0"
        /*0030*/ 	.string	"-arch sm_100 -m 64 "



//--------------------- .note.nv.cuinfo           --------------------------
	.section	.note.nv.cuinfo,"",@"SHT_NOTE"
	.sectionflags	@"SHF_NOTE_NV_CUINFO"
        /*0018*/ 	.short	0x0002
        /*001a*/ 	.short	0x0064
        /*001c*/ 	.short	0x0082
	.zero		2


//--------------------- .nv.info                  --------------------------
	.section	.nv.info,"",@"SHT_CUDA_INFO"
	.align	4


	//----- nvinfo : EIATTR_REGCOUNT
	.align		4
        /*0000*/ 	.byte	0x04, 0x2f
        /*0002*/ 	.short	(.L_1 - .L_0)
	.align		4
.L_0:
        /*0004*/ 	.word	index@(vosc_batch_prefix_f32)
        /*0008*/ 	.word	0x00000025


	//----- nvinfo : EIATTR_FRAME_SIZE
	.align		4
.L_1:
        /*000c*/ 	.byte	0x04, 0x11
        /*000e*/ 	.short	(.L_3 - .L_2)
	.align		4
.L_2:
        /*0010*/ 	.word	index@($__internal_3_$__cuda_sm20_div_rn_f64_full)
        /*0014*/ 	.word	0x00000000


	//----- nvinfo : EIATTR_FRAME_SIZE
	.align		4
.L_3:
        /*0018*/ 	.byte	0x04, 0x11
        /*001a*/ 	.short	(.L_5 - .L_4)
	.align		4
.L_4:
        /*001c*/ 	.word	index@($__internal_2_$__cuda_sm20_dblrcp_rn_slowpath_v3)
        /*0020*/ 	.word	0x00000000


	//----- nvinfo : EIATTR_FRAME_SIZE
	.align		4
.L_5:
        /*0024*/ 	.byte	0x04, 0x11
        /*0026*/ 	.short	(.L_7 - .L_6)
	.align		4
.L_6:
        /*0028*/ 	.word	index@(vosc_batch_prefix_f32)
        /*002c*/ 	.word	0x00000000


	//----- nvinfo : EIATTR_REGCOUNT
	.align		4
.L_7:
        /*0030*/ 	.byte	0x04, 0x2f
        /*0032*/ 	.short	(.L_9 - .L_8)
	.align		4
.L_8:
        /*0034*/ 	.word	index@(vosc_many_series_one_param_f32)
        /*0038*/ 	.word	0x00000025


	//----- nvinfo : EIATTR_FRAME_SIZE
	.align		4
.L_9:
        /*003c*/ 	.byte	0x04, 0x11
        /*003e*/ 	.short	(.L_11 - .L_10)
	.align		4
.L_10:
        /*0040*/ 	.word	index@($__internal_1_$__cuda_sm20_div_rn_f64_full)
        /*0044*/ 	.word	0x00000000


	//----- nvinfo : EIATTR_FRAME_SIZE
	.align		4
.L_11:
        /*0048*/ 	.byte	0x04, 0x11
        /*004a*/ 	.short	(.L_13 - .L_12)
	.align		4
.L_12:
        /*004c*/ 	.word	index@($__internal_0_$__cuda_sm20_dblrcp_rn_slowpath_v3)
        /*0050*/ 	.word	0x00000000


	//----- nvinfo : EIATTR_FRAME_SIZE
	.align		4
.L_13:
        /*0054*/ 	.byte	0x04, 0x11
        /*0056*/ 	.short	(.L_15 - .L_14)
	.align		4
.L_14:
        /*0058*/ 	.word	index@(vosc_many_series_one_param_f32)
        /*005c*/ 	.word	0x00000000


	//----- nvinfo : EIATTR_MIN_STACK_SIZE
	.align		4
.L_15:
        /*0060*/ 	.byte	0x04, 0x12
        /*0062*/ 	.short	(.L_17 - .L_16)
	.align		4
.L_16:
        /*0064*/ 	.word	index@(vosc_many_series_one_param_f32)
        /*0068*/ 	.word	0x00000000


	//----- nvinfo : EIATTR_MIN_STACK_SIZE
	.align		4
.L_17:
        /*006c*/ 	.byte	0x04, 0x12
        /*006e*/ 	.short	(.L_19 - .L_18)
	.align		4
.L_18:
        /*0070*/ 	.word	index@(vosc_batch_prefix_f32)
        /*0074*/ 	.word	0x00000000
.L_19:


//--------------------- .nv.compat                --------------------------
	.section	.nv.compat,"",@"SHT_CUDA_COMPAT_INFO"
	.align	4
        /*0000*/ 	.byte	0x02, 0x09, 0x00, 0x00, 0x02, 0x02, 0x01, 0x00, 0x02, 0x05, 0x05, 0x00, 0x03, 0x07, 0x01, 0x01
        /*0010*/ 	.byte	0x02, 0x03, 0x00, 0x00, 0x02, 0x06, 0x01, 0x00, 0x04, 0x0b, 0x08, 0x00, 0x01, 0x00, 0x00, 0x00
        /*0020*/ 	.byte	0x00, 0x00, 0x00, 0x00


//--------------------- .nv.info.vosc_many_series_one_param_f32 --------------------------
	.section	.nv.info.vosc_many_series_one_param_f32,"",@"SHT_CUDA_INFO"
	.sectionflags	@""
	.align	4


	//----- nvinfo : EIATTR_CUDA_API_VERSION
	.align		4
        /*0000*/ 	.byte	0x04, 0x37
        /*0002*/ 	.short	(.L_21 - .L_20)
.L_20:
        /*0004*/ 	.word	0x00000082


	//----- nvinfo : EIATTR_KPARAM_INFO
	.align		4
.L_21:
        /*0008*/ 	.byte	0x04, 0x17
        /*000a*/ 	.short	(.L_23 - .L_22)
.L_22:
        /*000c*/ 	.word	0x00000000
        /*0010*/ 	.short	0x0006
        /*0012*/ 	.short	0x0020
        /*0014*/ 	.byte	0x00, 0xf5, 0x21, 0x00


	//----- nvinfo : EIATTR_KPARAM_INFO
	.align		4
.L_23:
        /*0018*/ 	.byte	0x04, 0x17
        /*001a*/ 	.short	(.L_25 - .L_24)
.L_24:
        /*001c*/ 	.word	0x00000000
        /*0020*/ 	.short	0x0005
        /*0022*/ 	.short	0x0018
        /*0024*/ 	.byte	0x00, 0xf5, 0x21, 0x00


	//----- nvinfo : EIATTR_KPARAM_INFO
	.align		4
.L_25:
        /*0028*/ 	.byte	0x04, 0x17
        /*002a*/ 	.short	(.L_27 - .L_26)
.L_26:
        /*002c*/ 	.word	0x00000000
        /*0030*/ 	.short	0x0004
        /*0032*/ 	.short	0x0014
        /*0034*/ 	.byte	0x00, 0xf0, 0x11, 0x00


	//----- nvinfo : EIATTR_KPARAM_INFO
	.align		4
.L_27:
        /*0038*/ 	.byte	0x04, 0x17
        /*003a*/ 	.short	(.L_29 - .L_28)
.L_28:
        /*003c*/ 	.word	0x00000000
        /*0040*/ 	.short	0x0003
        /*0042*/ 	.short	0x0010
        /*0044*/ 	.byte	0x00, 0xf0, 0x11, 0x00


	//----- nvinfo : EIATTR_KPARAM_INFO
	.align		4
.L_29:
        /*0048*/ 	.byte	0x04, 0x17
        /*004a*/ 	.short	(.L_31 - .L_30)
.L_30:
        /*004c*/ 	.word	0x00000000
        /*0050*/ 	.short	0x0002
        /*0052*/ 	.short	0x000c
        /*0054*/ 	.byte	0x00, 0xf0, 0x11, 0x00


	//----- nvinfo : EIATTR_KPARAM_INFO
	.align		4
.L_31:
        /*0058*/ 	.byte	0x04, 0x17
        /*005a*/ 	.short	(.L_33 - .L_32)
.L_32:
        /*005c*/ 	.word	0x00000000
        /*0060*/ 	.short	0x0001
        /*0062*/ 	.short	0x0008
        /*0064*/ 	.byte	0x00, 0xf0, 0x11, 0x00


	//----- nvinfo : EIATTR_KPARAM_INFO
	.align		4
.L_33:
        /*0068*/ 	.byte	0x04, 0x17
        /*006a*/ 	.short	(.L_35 - .L_34)
.L_34:
        /*006c*/ 	.word	0x00000000
        /*0070*/ 	.short	0x0000
        /*0072*/ 	.short	0x0000
        /*0074*/ 	.byte	0x00, 0xf5, 0x21, 0x00


	//----- nvinfo : EIATTR_SPARSE_MMA_MASK
	.align		4
.L_35:
        /*0078*/ 	.byte	0x03, 0x50
        /*007a*/ 	.short	0x0000


	//----- nvinfo : EIATTR_MAXREG_COUNT
	.align		4
        /*007c*/ 	.byte	0x03, 0x1b
        /*007e*/ 	.short	0x00ff


	//----- nvinfo : EIATTR_MERCURY_ISA_VERSION
	.align		4
        /*0080*/ 	.byte	0x03, 0x5f
        /*0082*/ 	.short	0x0101


	//----- nvinfo : EIATTR_VRC_CTA_INIT_COUNT
	.align		4
        /*0084*/ 	.byte	0x02, 0x4a
	.zero		1
	.zero		1


	//----- nvinfo : EIATTR_EXIT_INSTR_OFFSETS
	.align		4
        /*0088*/ 	.byte	0x04, 0x1c
        /*008a*/ 	.short	(.L_37 - .L_36)


	//   ....[0]....
.L_36:
        /*008c*/ 	.word	0x00000040


	//   ....[1]....
        /*0090*/ 	.word	0x00000080


	//   ....[2]....
        /*0094*/ 	.word	0x000000f0


	//   ....[3]....
        /*0098*/ 	.word	0x000006f0


	//----- nvinfo : EIATTR_CRS_STACK_SIZE
	.align		4
.L_37:
        /*009c*/ 	.byte	0x04, 0x1e
        /*009e*/ 	.short	(.L_39 - .L_38)
.L_38:
        /*00a0*/ 	.word	0x00000000


	//----- nvinfo : EIATTR_CBANK_PARAM_SIZE
	.align		4
.L_39:
        /*00a4*/ 	.byte	0x03, 0x19
        /*00a6*/ 	.short	0x0028


	//----- nvinfo : EIATTR_PARAM_CBANK
	.align		4
        /*00a8*/ 	.byte	0x04, 0x0a
        /*00aa*/ 	.short	(.L_41 - .L_40)
	.align		4
.L_40:
        /*00ac*/ 	.word	index@(.nv.constant0.vosc_many_series_one_param_f32)
        /*00b0*/ 	.short	0x0380
        /*00b2*/ 	.short	0x0028


	//----- nvinfo : EIATTR_SW_WAR
	.align		4
.L_41:
        /*00b4*/ 	.byte	0x04, 0x36
        /*00b6*/ 	.short	(.L_43 - .L_42)
.L_42:
        /*00b8*/ 	.word	0x00000008
.L_43:


//--------------------- .nv.info.vosc_batch_prefix_f32 --------------------------
	.section	.nv.info.vosc_batch_prefix_f32,"",@"SHT_CUDA_INFO"
	.sectionflags	@""
	.align	4


	//----- nvinfo : EIATTR_CUDA_API_VERSION
	.align		4
        /*0000*/ 	.byte	0x04, 0x37
        /*0002*/ 	.short	(.L_45 - .L_44)
.L_44:
        /*0004*/ 	.word	0x00000082


	//----- nvinfo : EIATTR_KPARAM_INFO
	.align		4
.L_45:
        /*0008*/ 	.byte	0x04, 0x17
        /*000a*/ 	.short	(.L_47 - .L_46)
.L_46:
        /*000c*/ 	.word	0x00000000
        /*0010*/ 	.short	0x0006
        /*0012*/ 	.short	0x0028
        /*0014*/ 	.byte	0x00, 0xf5, 0x21, 0x00


	//----- nvinfo : EIATTR_KPARAM_INFO
	.align		4
.L_47:
        /*0018*/ 	.byte	0x04, 0x17
        /*001a*/ 	.short	(.L_49 - .L_48)
.L_48:
        /*001c*/ 	.word	0x00000000
        /*0020*/ 	.short	0x0005
        /*0022*/ 	.short	0x0020
        /*0024*/ 	.byte	0x00, 0xf0, 0x11, 0x00


	//----- nvinfo : EIATTR_KPARAM_INFO
	.align		4
.L_49:
        /*0028*/ 	.byte	0x04, 0x17
        /*002a*/ 	.short	(.L_51 - .L_50)
.L_50:
        /*002c*/ 	.word	0x00000000
        /*0030*/ 	.short	0x0004
        /*0032*/ 	.short	0x0018
        /*0034*/ 	.byte	0x00, 0xf5, 0x21, 0x00


	//----- nvinfo : EIATTR_KPARAM_INFO
	.align		4
.L_51:
        /*0038*/ 	.byte	0x04, 0x17
        /*003a*/ 	.short	(.L_53 - .L_52)
.L_52:
        /*003c*/ 	.word	0x00000000
        /*0040*/ 	.short	0x0003
        /*0042*/ 	.short	0x0010
        /*0044*/ 	.byte	0x00, 0xf5, 0x21, 0x00


	//----- nvinfo : EIATTR_KPARAM_INFO
	.align		4
.L_53:
        /*0048*/ 	.byte	0x04, 0x17
        /*004a*/ 	.short	(.L_55 - .L_54)
.L_54:
        /*004c*/ 	.word	0x00000000
        /*0050*/ 	.short	0x0002
        /*0052*/ 	.short	0x000c
        /*0054*/ 	.byte	0x00, 0xf0, 0x11, 0x00


	//----- nvinfo : EIATTR_KPARAM_INFO
	.align		4
.L_55:
        /*0058*/ 	.byte	0x04, 0x17
        /*005a*/ 	.short	(.L_57 - .L_56)
.L_56:
        /*005c*/ 	.word	0x00000000
        /*0060*/ 	.short	0x0001
        /*0062*/ 	.short	0x0008
        /*0064*/ 	.byte	0x00, 0xf0, 0x11, 0x00


	//----- nvinfo : EIATTR_KPARAM_INFO
	.align		4
.L_57:
        /*0068*/ 	.byte	0x04, 0x17
        /*006a*/ 	.short	(.L_59 - .L_58)
.L_58:
        /*006c*/ 	.word	0x00000000
        /*0070*/ 	.short	0x0000
        /*0072*/ 	.short	0x0000
        /*0074*/ 	.byte	0x00, 0xf5, 0x21, 0x00


	//----- nvinfo : EIATTR_SPARSE_MMA_MASK
	.align		4
.L_59:
        /*0078*/ 	.byte	0x03, 0x50
        /*007a*/ 	.short	0x0000


	//----- nvinfo : EIATTR_MAXREG_COUNT
	.align		4
        /*007c*/ 	.byte	0x03, 0x1b
        /*007e*/ 	.short	0x00ff


	//----- nvinfo : EIATTR_MERCURY_ISA_VERSION
	.align		4
        /*0080*/ 	.byte	0x03, 0x5f
        /*0082*/ 	.short	0x0101


	//----- nvinfo : EIATTR_VRC_CTA_INIT_COUNT
	.align		4
        /*0084*/ 	.byte	0x02, 0x4a
	.zero		1
	.zero		1


	//----- nvinfo : EIATTR_EXIT_INSTR_OFFSETS
	.align		4
        /*0088*/ 	.byte	0x04, 0x1c
        /*008a*/ 	.short	(.L_61 - .L_60)


	//   ....[0]....
.L_60:
        /*008c*/ 	.word	0x00000040


	//   ....[1]....
        /*0090*/ 	.word	0x000000e0


	//   ....[2]....
        /*0094*/ 	.word	0x00000150


	//   ....[3]....
        /*0098*/ 	.word	0x000006d0


	//----- nvinfo : EIATTR_CRS_STACK_SIZE
	.align		4
.L_61:
        /*009c*/ 	.byte	0x04, 0x1e
        /*009e*/ 	.short	(.L_63 - .L_62)
.L_62:
        /*00a0*/ 	.word	0x00000000


	//----- nvinfo : EIATTR_CBANK_PARAM_SIZE
	.align		4
.L_63:
        /*00a4*/ 	.byte	0x03, 0x19
        /*00a6*/ 	.short	0x0030


	//----- nvinfo : EIATTR_PARAM_CBANK
	.align		4
        /*00a8*/ 	.byte	0x04, 0x0a
        /*00aa*/ 	.short	(.L_65 - .L_64)
	.align		4
.L_64:
        /*00ac*/ 	.word	index@(.nv.constant0.vosc_batch_prefix_f32)
        /*00b0*/ 	.short	0x0380
        /*00b2*/ 	.short	0x0030


	//----- nvinfo : EIATTR_SW_WAR
	.align		4
.L_65:
        /*00b4*/ 	.byte	0x04, 0x36
        /*00b6*/ 	.short	(.L_67 - .L_66)
.L_66:
        /*00b8*/ 	.word	0x00000008
.L_67:


//--------------------- .nv.callgraph             --------------------------
	.section	.nv.callgraph,"",@"SHT_CUDA_CALLGRAPH"
	.align	4
	.sectionentsize	8
	.align		4
        /*0000*/ 	.word	0x00000000
	.align		4
        /*0004*/ 	.word	0xffffffff
	.align		4
        /*0008*/ 	.word	0x00000000
	.align		4
        /*000c*/ 	.word	0xfffffffe
	.align		4
        /*0010*/ 	.word	0x00000000
	.align		4
        /*0014*/ 	.word	0xfffffffd
	.align		4
        /*0018*/ 	.word	0x00000000
	.align		4
        /*001c*/ 	.word	0xfffffffc


//--------------------- .text.vosc_many_series_one_param_f32 --------------------------
	.section	.text.vosc_many_series_one_param_f32,"ax",@progbits
	.align	128
        .global         vosc_many_series_one_param_f32
        .type           vosc_many_series_one_param_f32,@function
        .size           vosc_many_series_one_param_f32,(.L_x_33 - vosc_many_series_one_param_f32)
        .other          vosc_many_series_one_param_f32,@"STO_CUDA_ENTRY STV_DEFAULT"
vosc_many_series_one_param_f32:
.text.vosc_many_series_one_param_f32:
[----:B------:R-:W-:Y:S01]  /*0000*/  LDC R1, c[0x0][0x37c] ;  /* 0x0000df00ff017b82 */ /* 0x000fe20000000800 */
[----:B------:R-:W0:Y:S01]  /*0010*/  S2R R25, SR_CTAID.Y ;  /* 0x0000000000197919 */ /* 0x000e220000002600 */
[----:B------:R-:W0:Y:S02]  /*0020*/  LDCU UR4, c[0x0][0x390] ;  /* 0x00007200ff0477ac */ /* 0x000e240008000800 */
[----:B0-----:R-:W-:-:S13]  /*0030*/  ISETP.GE.AND P0, PT, R25, UR4, PT ;  /* 0x0000000419007c0c */ /* 0x001fda000bf06270 */
[----:B------:R-:W-:Y:S05]  /*0040*/  @P0 EXIT ;  /* 0x000000000000094d */ /* 0x000fea0003800000 */
[----:B------:R-:W0:Y:S02]  /*0050*/  LDC.64 R6, c[0x0][0x388] ;  /* 0x0000e200ff067b82 */ /* 0x000e240000000a00 */
[----:B0-----:R-:W-:-:S04]  /*0060*/  VIMNMX R0, PT, PT, R6, R7, PT ;  /* 0x0000000706007248 */ /* 0x001fc80003fe0100 */
[----:B------:R-:W-:-:S13]  /*0070*/  ISETP.GE.AND P0, PT, R0, 0x1, PT ;  /* 0x000000010000780c */ /* 0x000fda0003f06270 */
[----:B------:R-:W-:Y:S05]  /*0080*/  @!P0 EXIT ;  /* 0x000000000000894d */ /* 0x000fea0003800000 */
[----:B------:R-:W0:Y:S01]  /*0090*/  S2R R26, SR_TID.X ;  /* 0x00000000001a7919 */ /* 0x000e220000002100 */
[----:B------:R-:W0:Y:S01]  /*00a0*/  S2UR UR4, SR_CTAID.X ;  /* 0x00000000000479c3 */ /* 0x000e220000002500 */
[----:B------:R-:W1:Y:S07]  /*00b0*/  LDCU UR5, c[0x0][0x394] ;  /* 0x00007280ff0577ac */ /* 0x000e6e0008000800 */
[----:B------:R-:W0:Y:S02]  /*00c0*/  LDC R27, c[0x0][0x360] ;  /* 0x0000d800ff1b7b82 */ /* 0x000e240000000800 */
[----:B0-----:R-:W-:-:S05]  /*00d0*/  IMAD R26, R27, UR4, R26 ;  /* 0x000000041b1a7c24 */ /* 0x001fca000f8e021a */
[----:B-1----:R-:W-:-:S13]  /*00e0*/  ISETP.GE.AND P0, PT, R26, UR5, PT ;  /* 0x000000051a007c0c */ /* 0x002fda000bf06270 */
[----:B------:R-:W-:Y:S05]  /*00f0*/  @P0 EXIT ;  /* 0x000000000000094d */ /* 0x000fea0003800000 */
[----:B------:R-:W0:Y:S01]  /*0100*/  LDC.64 R4, c[0x0][0x398] ;  /* 0x0000e600ff047b82 */ /* 0x000e220000000a00 */
[----:B------:R-:W1:Y:S01]  /*0110*/  LDCU.64 UR6, c[0x0][0x358] ;  /* 0x00006b00ff0677ac */ /* 0x000e620008000a00 */
[----:B0-----:R-:W-:-:S05]  /*0120*/  IMAD.WIDE.U32 R4, R25, 0x4, R4 ;  /* 0x0000000419047825 */ /* 0x001fca00078e0004 */
[----:B-1----:R0:W5:Y:S01]  /*0130*/  LDG.E.CONSTANT R29, desc[UR6][R4.64] ;  /* 0x00000006041d7981 */ /* 0x002162000c1e9900 */
[----:B------:R-:W1:Y:S01]  /*0140*/  I2F.F64.U32 R6, R7 ;  /* 0x0000000700067312 */ /* 0x000e620000201800 */
[----:B------:R-:W2:Y:S07]  /*0150*/  LDCU UR4, c[0x0][0x370] ;  /* 0x00006e00ff0477ac */ /* 0x000eae0008000800 */
[----:B-1----:R-:W1:Y:S01]  /*0160*/  MUFU.RCP64H R3, R7 ;  /* 0x0000000700037308 */ /* 0x002e620000001800 */
[----:B------:R-:W-:-:S02]  /*0170*/  VIADD R2, R7, 0x300402 ;  /* 0x0030040207027836 */ /* 0x000fc40000000000 */
[----:B--2---:R-:W-:-:S03]  /*0180*/  IMAD R27, R27, UR4, RZ ;  /* 0x000000041b1b7c24 */ /* 0x004fc6000f8e02ff */
[----:B------:R-:W-:Y:S01]  /*0190*/  FSETP.GEU.AND P0, PT, |R2|, 5.8789094863358348022e-39, PT ;  /* 0x004004020200780b */ /* 0x000fe20003f0e200 */
[----:B-1----:R-:W-:-:S08]  /*01a0*/  DFMA R8, -R6, R2, 1 ;  /* 0x3ff000000608742b */ /* 0x002fd00000000102 */
[----:B------:R-:W-:-:S08]  /*01b0*/  DFMA R8, R8, R8, R8 ;  /* 0x000000080808722b */ /* 0x000fd00000000008 */
[----:B------:R-:W-:-:S08]  /*01c0*/  DFMA R8, R2, R8, R2 ;  /* 0x000000080208722b */ /* 0x000fd00000000002 */
[----:B------:R-:W-:-:S08]  /*01d0*/  DFMA R10, -R6, R8, 1 ;  /* 0x3ff00000060a742b */ /* 0x000fd00000000108 */
[----:B------:R-:W-:Y:S01]  /*01e0*/  DFMA R2, R8, R10, R8 ;  /* 0x0000000a0802722b */ /* 0x000fe20000000008 */
[----:B0-----:R-:W-:Y:S10]  /*01f0*/  @P0 BRA `(.L_x_0) ;  /* 0x0000000000180947 */ /* 0x001ff40003800000 */
[----:B------:R-:W-:-:S05]  /*0200*/  LOP3.LUT R0, R7, 0x7fffffff, RZ, 0xc0, !PT ;  /* 0x7fffffff07007812 */ /* 0x000fca00078ec0ff */
[----:B------:R-:W-:Y:S01]  /*0210*/  VIADD R8, R0, 0xfff00000 ;  /* 0xfff0000000087836 */ /* 0x000fe20000000000 */
[----:B------:R-:W-:-:S07]  /*0220*/  MOV R0, 0x240 ;  /* 0x0000024000007802 */ /* 0x000fce0000000f00 */
[----:B-----5:R-:W-:Y:S05]  /*0230*/  CALL.REL.NOINC `($__internal_0_$__cuda_sm20_dblrcp_rn_slowpath_v3) ;  /* 0x0000000400307944 */ /* 0x020fea0003c00000 */
[----:B------:R-:W-:Y:S02]  /*0240*/  IMAD.MOV.U32 R2, RZ, RZ, R6 ;  /* 0x000000ffff027224 */ /* 0x000fe400078e0006 */
[----:B------:R-:W-:-:S07]  /*0250*/  IMAD.MOV.U32 R3, RZ, RZ, R7 ;  /* 0x000000ffff037224 */ /* 0x000fce00078e0007 */
.L_x_0:
[----:B------:R-:W0:Y:S02]  /*0260*/  LDCU UR4, c[0x0][0x388] ;  /* 0x00007100ff0477ac */ /* 0x000e240008000800 */
[----:B0-----:R-:W0:Y:S08]  /*0270*/  I2F.F64.U32 R6, UR4 ;  /* 0x0000000400067d12 */ /* 0x001e300008201800 */
[----:B0-----:R-:W0:Y:S01]  /*0280*/  MUFU.RCP64H R5, R7 ;  /* 0x0000000700057308 */ /* 0x001e220000001800 */
[----:B------:R-:W-:-:S05]  /*0290*/  VIADD R4, R7, 0x300402 ;  /* 0x0030040207047836 */ /* 0x000fca0000000000 */
[----:B------:R-:W-:Y:S01]  /*02a0*/  FSETP.GEU.AND P0, PT, |R4|, 5.8789094863358348022e-39, PT ;  /* 0x004004020400780b */ /* 0x000fe20003f0e200 */
[----:B0-----:R-:W-:-:S08]  /*02b0*/  DFMA R8, -R6, R4, 1 ;  /* 0x3ff000000608742b */ /* 0x001fd00000000104 */
[----:B------:R-:W-:-:S08]  /*02c0*/  DFMA R8, R8, R8, R8 ;  /* 0x000000080808722b */ /* 0x000fd00000000008 */
[----:B------:R-:W-:-:S08]  /*02d0*/  DFMA R8, R4, R8, R4 ;  /* 0x000000080408722b */ /* 0x000fd00000000004 */
[----:B------:R-:W-:-:S08]  /*02e0*/  DFMA R10, -R6, R8, 1 ;  /* 0x3ff00000060a742b */ /* 0x000fd00000000108 */
[----:B------:R-:W-:Y:S01]  /*02f0*/  DFMA R4, R8, R10, R8 ;  /* 0x0000000a0804722b */ /* 0x000fe20000000008 */
[----:B------:R-:W-:Y:S10]  /*0300*/  @P0 BRA `(.L_x_1) ;  /* 0x0000000000180947 */ /* 0x000ff40003800000 */
[----:B------:R-:W-:-:S05]  /*0310*/  LOP3.LUT R0, R7, 0x7fffffff, RZ, 0xc0, !PT ;  /* 0x7fffffff07007812 */ /* 0x000fca00078ec0ff */
[----:B------:R-:W-:Y:S01]  /*0320*/  VIADD R8, R0, 0xfff00000 ;  /* 0xfff0000000087836 */ /* 0x000fe20000000000 */
[----:B------:R-:W-:-:S07]  /*0330*/  MOV R0, 0x350 ;  /* 0x0000035000007802 */ /* 0x000fce0000000f00 */
[----:B-----5:R-:W-:Y:S05]  /*0340*/  CALL.REL.NOINC `($__internal_0_$__cuda_sm20_dblrcp_rn_slowpath_v3) ;  /* 0x0000000000ec7944 */ /* 0x020fea0003c00000 */
[----:B------:R-:W-:Y:S02]  /*0350*/  IMAD.MOV.U32 R4, RZ, RZ, R6 ;  /* 0x000000ffff047224 */ /* 0x000fe400078e0006 */
[----:B------:R-:W-:-:S07]  /*0360*/  IMAD.MOV.U32 R5, RZ, RZ, R7 ;  /* 0x000000ffff057224 */ /* 0x000fce00078e0007 */
.L_x_1:
[----:B------:R-:W0:Y:S01]  /*0370*/  LDC R0, c[0x0][0x38c] ;  /* 0x0000e300ff007b82 */ /* 0x000e220000000800 */
[----:B------:R-:W1:Y:S01]  /*0380*/  LDCU UR8, c[0x0][0x394] ;  /* 0x00007280ff0877ac */ /* 0x000e620008000800 */
[----:B------:R-:W2:Y:S06]  /*0390*/  LDCU.64 UR4, c[0x0][0x388] ;  /* 0x00007100ff0477ac */ /* 0x000eac0008000a00 */
[----:B------:R-:W3:Y:S08]  /*03a0*/  LDC R28, c[0x0][0x390] ;  /* 0x0000e400ff1c7b82 */ /* 0x000ef00000000800 */
[----:B------:R-:W4:Y:S08]  /*03b0*/  LDC.64 R6, c[0x0][0x380] ;  /* 0x0000e000ff067b82 */ /* 0x000f300000000a00 */
[----:B------:R-:W1:Y:S01]  /*03c0*/  LDC.64 R8, c[0x0][0x3a0] ;  /* 0x0000e800ff087b82 */ /* 0x000e620000000a00 */
[----:B0-2--5:R-:W-:-:S07]  /*03d0*/  IADD3 R29, PT, PT, R29, -0x1, R0 ;  /* 0xffffffff1d1d7810 */ /* 0x025fce0007ffe000 */
.L_x_6:
[C---:B------:R-:W-:Y:S01]  /*03e0*/  ISETP.GE.AND P0, PT, R26.reuse, R29, PT ;  /* 0x0000001d1a00720c */ /* 0x040fe20003f06270 */
[----:B------:R-:W-:Y:S01]  /*03f0*/  BSSY.RECONVERGENT B0, `(.L_x_2) ;  /* 0x000002a000007945 */ /* 0x000fe20003800200 */
[----:B---3--:R-:W-:Y:S02]  /*0400*/  IMAD R31, R26, R28, R25 ;  /* 0x0000001c1a1f7224 */ /* 0x008fe400078e0219 */
[----:B------:R-:W-:-:S09]  /*0410*/  IMAD.MOV.U32 R13, RZ, RZ, 0x7fffffff ;  /* 0x7fffffffff0d7424 */ /* 0x000fd200078e00ff */
[----:B------:R-:W-:Y:S05]  /*0420*/  @!P0 BRA `(.L_x_3) ;  /* 0x0000000000988947 */ /* 0x000fea0003800000 */
[----:B------:R-:W-:Y:S02]  /*0430*/  VIADD R0, R26, 0x1 ;  /* 0x000000011a007836 */ /* 0x000fe40000000000 */
[----:B------:R-:W-:-:S03]  /*0440*/  IMAD.IADD R11, R31, 0x1, R28 ;  /* 0x000000011f0b7824 */ /* 0x000fc600078e021c */
[----:B------:R-:W-:-:S05]  /*0450*/  VIADDMNMX R10, R0, -UR5, RZ, !PT ;  /* 0x80000005000a7c46 */ /* 0x000fca000f8001ff */
[----:B------:R-:W-:Y:S02]  /*0460*/  IMAD R17, R10, R28, R25 ;  /* 0x0000001c0a117224 */ /* 0x000fe400078e0219 */
[----:B----4-:R-:W-:-:S04]  /*0470*/  IMAD.WIDE R10, R11, 0x8, R6 ;  /* 0x000000080b0a7825 */ /* 0x010fc800078e0206 */
[----:B------:R-:W-:Y:S02]  /*0480*/  IMAD.WIDE.U32 R16, R17, 0x8, R6 ;  /* 0x0000000811107825 */ /* 0x000fe400078e0006 */
[----:B------:R-:W2:Y:S04]  /*0490*/  LDG.E.64.CONSTANT R10, desc[UR6][R10.64] ;  /* 0x000000060a0a7981 */ /* 0x000ea8000c1e9b00 */
[----:B------:R-:W2:Y:S01]  /*04a0*/  LDG.E.64.CONSTANT R16, desc[UR6][R16.64] ;  /* 0x0000000610107981 */ /* 0x000ea2000c1e9b00 */
[----:B------:R-:W-:-:S05]  /*04b0*/  VIADDMNMX R0, R0, -UR4, RZ, !PT ;  /* 0x8000000400007c46 */ /* 0x000fca000f8001ff */
[----:B------:R-:W-:-:S04]  /*04c0*/  IMAD R15, R0, R28, R25 ;  /* 0x0000001c000f7224 */ /* 0x000fc800078e0219 */
[----:B------:R-:W-:-:S06]  /*04d0*/  IMAD.WIDE.U32 R14, R15, 0x8, R6 ;  /* 0x000000080f0e7825 */ /* 0x000fcc00078e0006 */
[----:B------:R-:W3:Y:S01]  /*04e0*/  LDG.E.64.CONSTANT R14, desc[UR6][R14.64] ;  /* 0x000000060e0e7981 */ /* 0x000ee2000c1e9b00 */
[----:B------:R-:W-:Y:S01]  /*04f0*/  IMAD.MOV.U32 R18, RZ, RZ, 0x1 ;  /* 0x00000001ff127424 */ /* 0x000fe200078e00ff */
[----:B------:R-:W-:Y:S01]  /*0500*/  BSSY.RECONVERGENT B1, `(.L_x_4) ;  /* 0x0000017000017945 */ /* 0x000fe20003800200 */
[----:B--2---:R-:W-:-:S08]  /*0510*/  DADD R12, R10, -R16 ;  /* 0x000000000a0c7229 */ /* 0x004fd00000000810 */
[----:B------:R-:W-:-:S06]  /*0520*/  DMUL R12, R12, R2 ;  /* 0x000000020c0c7228 */ /* 0x000fcc0000000000 */
[----:B------:R-:W0:Y:S01]  /*0530*/  MUFU.RCP64H R19, R13 ;  /* 0x0000000d00137308 */ /* 0x000e220000001800 */
[----:B---3--:R-:W-:-:S08]  /*0540*/  DADD R10, R10, -R14 ;  /* 0x000000000a0a7229 */ /* 0x008fd0000000080e */
[----:B------:R-:W-:Y:S02]  /*0550*/  DFMA R10, R10, R4, -R12 ;  /* 0x000000040a0a722b */ /* 0x000fe4000000080c */
[----:B0-----:R-:W-:-:S06]  /*0560*/  DFMA R20, -R12, R18, 1 ;  /* 0x3ff000000c14742b */ /* 0x001fcc0000000112 */
[----:B------:R-:W-:Y:S02]  /*0570*/  DMUL R14, R10, 100 ;  /* 0x405900000a0e7828 */ /* 0x000fe40000000000 */
[----:B------:R-:W-:-:S08]  /*0580*/  DFMA R20, R20, R20, R20 ;  /* 0x000000141414722b */ /* 0x000fd00000000014 */
[----:B------:R-:W-:Y:S01]  /*0590*/  FSETP.GEU.AND P1, PT, |R15|, 6.5827683646048100446e-37, PT ;  /* 0x036000000f00780b */ /* 0x000fe20003f2e200 */
[----:B------:R-:W-:-:S08]  /*05a0*/  DFMA R20, R18, R20, R18 ;  /* 0x000000141214722b */ /* 0x000fd00000000012 */
[----:B------:R-:W-:-:S08]  /*05b0*/  DFMA R16, -R12, R20, 1 ;  /* 0x3ff000000c10742b */ /* 0x000fd00000000114 */
[----:B------:R-:W-:-:S08]  /*05c0*/  DFMA R16, R20, R16, R20 ;  /* 0x000000101410722b */ /* 0x000fd00000000014 */
[----:B------:R-:W-:-:S08]  /*05d0*/  DMUL R10, R14, R16 ;  /* 0x000000100e0a7228 */ /* 0x000fd00000000000 */
[----:B------:R-:W-:-:S08]  /*05e0*/  DFMA R18, -R12, R10, R14 ;  /* 0x0000000a0c12722b */ /* 0x000fd0000000010e */
[----:B------:R-:W-:-:S10]  /*05f0*/  DFMA R10, R16, R18, R10 ;  /* 0x00000012100a722b */ /* 0x000fd4000000000a */
[----:B------:R-:W-:-:S05]  /*0600*/  FFMA R0, RZ, R13, R11 ;  /* 0x0000000dff007223 */ /* 0x000fca000000000b */
[----:B------:R-:W-:-:S13]  /*0610*/  FSETP.GT.AND P0, PT, |R0|, 1.469367938527859385e-39, PT ;  /* 0x001000000000780b */ /* 0x000fda0003f04200 */
[----:B------:R-:W-:Y:S05]  /*0620*/  @P0 BRA P1, `(.L_x_5) ;  /* 0x0000000000100947 */ /* 0x000fea0000800000 */
[----:B------:R-:W-:-:S07]  /*0630*/  MOV R24, 0x650 ;  /* 0x0000065000187802 */ /* 0x000fce0000000f00 */
[----:B-1----:R-:W-:Y:S05]  /*0640*/  CALL.REL.NOINC `($__internal_1_$__cuda_sm20_div_rn_f64_full) ;  /* 0x0000000000cc7944 */ /* 0x002fea0003c00000 */
[----:B------:R-:W-:Y:S02]  /*0650*/  IMAD.MOV.U32 R10, RZ, RZ, R18 ;  /* 0x000000ffff0a7224 */ /* 0x000fe400078e0012 */
[----:B------:R-:W-:-:S07]  /*0660*/  IMAD.MOV.U32 R11, RZ, RZ, R19 ;  /* 0x000000ffff0b7224 */ /* 0x000fce00078e0013 */
.L_x_5:
[----:B-1----:R-:W-:Y:S05]  /*0670*/  BSYNC.RECONVERGENT B1 ;  /* 0x0000000000017941 */ /* 0x002fea0003800200 */
.L_x_4:
[----:B------:R0:W2:Y:S02]  /*0680*/  F2F.F32.F64 R13, R10 ;  /* 0x0000000a000d7310 */ /* 0x0000a40000301000 */
.L_x_3:
[----:B-1----:R-:W-:Y:S05]  /*0690*/  BSYNC.RECONVERGENT B0 ;  /* 0x0000000000007941 */ /* 0x002fea0003800200 */
.L_x_2:
[----:B0-----:R-:W-:-:S04]  /*06a0*/  IMAD.WIDE R10, R31, 0x4, R8 ;  /* 0x000000041f0a7825 */ /* 0x001fc800078e0208 */
[----:B------:R-:W-:Y:S01]  /*06b0*/  IMAD.IADD R26, R27, 0x1, R26 ;  /* 0x000000011b1a7824 */ /* 0x000fe200078e021a */
[----:B--2---:R0:W-:Y:S04]  /*06c0*/  STG.E desc[UR6][R10.64], R13 ;  /* 0x0000000d0a007986 */ /* 0x0041e8000c101906 */
[----:B------:R-:W-:-:S13]  /*06d0*/  ISETP.GE.AND P0, PT, R26, UR8, PT ;  /* 0x000000081a007c0c */ /* 0x000fda000bf06270 */
[----:B0-----:R-:W-:Y:S05]  /*06e0*/  @!P0 BRA `(.L_x_6) ;  /* 0xfffffffc003c8947 */ /* 0x001fea000383ffff */
[----:B------:R-:W-:Y:S05]  /*06f0*/  EXIT ;  /* 0x000000000000794d */ /* 0x000fea0003800000 */
        .weak           $__internal_0_$__cuda_sm20_dblrcp_rn_slowpath_v3
        .type           $__internal_0_$__cuda_sm20_dblrcp_rn_slowpath_v3,@function
        .size           $__internal_0_$__cuda_sm20_dblrcp_rn_slowpath_v3,($__internal_1_$__cuda_sm20_div_rn_f64_full - $__internal_0_$__cuda_sm20_dblrcp_rn_slowpath_v3)
$__internal_0_$__cuda_sm20_dblrcp_rn_slowpath_v3:
[----:B------:R-:W-:Y:S02]  /*0700*/  IMAD.MOV.U32 R4, RZ, RZ, R6 ;  /* 0x000000ffff047224 */ /* 0x000fe400078e0006 */
[----:B------:R-:W-:-:S06]  /*0710*/  IMAD.MOV.U32 R5, RZ, RZ, R7 ;  /* 0x000000ffff057224 */ /* 0x000fcc00078e0007 */
[----:B------:R-:W-:-:S14]  /*0720*/  DSETP.GTU.AND P0, PT, |R4|, +INF , PT ;  /* 0x7ff000000400742a */ /* 0x000fdc0003f0c200 */
[----:B------:R-:W-:Y:S05]  /*0730*/  @P0 BRA `(.L_x_7) ;  /* 0x00000000007c0947 */ /* 0x000fea0003800000 */
[----:B------:R-:W-:-:S05]  /*0740*/  LOP3.LUT R9, R7, 0x7fffffff, RZ, 0xc0, !PT ;  /* 0x7fffffff07097812 */ /* 0x000fca00078ec0ff */
[----:B------:R-:W-:-:S05]  /*0750*/  VIADD R6, R9, 0xffffffff ;  /* 0xffffffff09067836 */ /* 0x000fca0000000000 */
[----:B------:R-:W-:-:S13]  /*0760*/  ISETP.GE.U32.AND P0, PT, R6, 0x7fefffff, PT ;  /* 0x7fefffff0600780c */ /* 0x000fda0003f06070 */
[----:B------:R-:W-:Y:S01]  /*0770*/  @P0 LOP3.LUT R7, R5, 0x7ff00000, RZ, 0x3c, !PT ;  /* 0x7ff0000005070812 */ /* 0x000fe200078e3cff */
[----:B------:R-:W-:Y:S01]  /*0780*/  @P0 IMAD.MOV.U32 R6, RZ, RZ, RZ ;  /* 0x000000ffff060224 */ /* 0x000fe200078e00ff */
[----:B------:R-:W-:Y:S06]  /*0790*/  @P0 BRA `(.L_x_8) ;  /* 0x00000000006c0947 */ /* 0x000fec0003800000 */
[----:B------:R-:W-:-:S13]  /*07a0*/  ISETP.GE.U32.AND P0, PT, R9, 0x1000001, PT ;  /* 0x010000010900780c */ /* 0x000fda0003f06070 */
[----:B------:R-:W-:Y:S05]  /*07b0*/  @!P0 BRA `(.L_x_9) ;  /* 0x0000000000348947 */ /* 0x000fea0003800000 */
[----:B------:R-:W-:Y:S02]  /*07c0*/  VIADD R7, R5, 0xc0200000 ;  /* 0xc020000005077836 */ /* 0x000fe40000000000 */
[----:B------:R-:W-:Y:S02]  /*07d0*/  IMAD.MOV.U32 R6, RZ, RZ, R4 ;  /* 0x000000ffff067224 */ /* 0x000fe400078e0004 */
[----:B------:R-:W0:Y:S04]  /*07e0*/  MUFU.RCP64H R9, R7 ;  /* 0x0000000700097308 */ /* 0x000e280000001800 */
[----:B0-----:R-:W-:-:S08]  /*07f0*/  DFMA R10, -R6, R8, 1 ;  /* 0x3ff00000060a742b */ /* 0x001fd00000000108 */
[----:B------:R-:W-:-:S08]  /*0800*/  DFMA R10, R10, R10, R10 ;  /* 0x0000000a0a0a722b */ /* 0x000fd0000000000a */
[----:B------:R-:W-:-:S08]  /*0810*/  DFMA R10, R8, R10, R8 ;  /* 0x0000000a080a722b */ /* 0x000fd00000000008 */
[----:B------:R-:W-:-:S08]  /*0820*/  DFMA R8, -R6, R10, 1 ;  /* 0x3ff000000608742b */ /* 0x000fd0000000010a */
[----:B------:R-:W-:-:S08]  /*0830*/  DFMA R8, R10, R8, R10 ;  /* 0x000000080a08722b */ /* 0x000fd0000000000a */
[----:B------:R-:W-:-:S08]  /*0840*/  DMUL R8, R8, 2.2250738585072013831e-308 ;  /* 0x0010000008087828 */ /* 0x000fd00000000000 */
[----:B------:R-:W-:-:S08]  /*0850*/  DFMA R4, -R4, R8, 1 ;  /* 0x3ff000000404742b */ /* 0x000fd00000000108 */
[----:B------:R-:W-:-:S08]  /*0860*/  DFMA R4, R4, R4, R4 ;  /* 0x000000040404722b */ /* 0x000fd00000000004 */
[----:B------:R-:W-:Y:S01]  /*0870*/  DFMA R6, R8, R4, R8 ;  /* 0x000000040806722b */ /* 0x000fe20000000008 */
[----:B------:R-:W-:Y:S10]  /*0880*/  BRA `(.L_x_8) ;  /* 0x0000000000307947 */ /* 0x000ff40003800000 */
.L_x_9:
[----:B------:R-:W-:Y:S01]  /*0890*/  DMUL R4, R4, 8.11296384146066816958e+31 ;  /* 0x4690000004047828 */ /* 0x000fe20000000000 */
[----:B------:R-:W-:-:S05]  /*08a0*/  IMAD.MOV.U32 R6, RZ, RZ, R8 ;  /* 0x000000ffff067224 */ /* 0x000fca00078e0008 */
[----:B------:R-:W0:Y:S02]  /*08b0*/  MUFU.RCP64H R7, R5 ;  /* 0x0000000500077308 */ /* 0x000e240000001800 */
[----:B0-----:R-:W-:-:S08]  /*08c0*/  DFMA R8, -R4, R6, 1 ;  /* 0x3ff000000408742b */ /* 0x001fd00000000106 */
[----:B------:R-:W-:-:S08]  /*08d0*/  DFMA R8, R8, R8, R8 ;  /* 0x000000080808722b */ /* 0x000fd00000000008 */
[----:B------:R-:W-:-:S08]  /*08e0*/  DFMA R8, R6, R8, R6 ;  /* 0x000000080608722b */ /* 0x000fd00000000006 */
[----:B------:R-:W-:-:S08]  /*08f0*/  DFMA R6, -R4, R8, 1 ;  /* 0x3ff000000406742b */ /* 0x000fd00000000108 */
[----:B------:R-:W-:-:S08]  /*0900*/  DFMA R6, R8, R6, R8 ;  /* 0x000000060806722b */ /* 0x000fd00000000008 */
[----:B------:R-:W-:Y:S01]  /*0910*/  DMUL R6, R6, 8.11296384146066816958e+31 ;  /* 0x4690000006067828 */ /* 0x000fe20000000000 */
[----:B------:R-:W-:Y:S10]  /*0920*/  BRA `(.L_x_8) ;  /* 0x0000000000087947 */ /* 0x000ff40003800000 */
.L_x_7:
[----:B------:R-:W-:Y:S01]  /*0930*/  LOP3.LUT R7, R5, 0x80000, RZ, 0xfc, !PT ;  /* 0x0008000005077812 */ /* 0x000fe200078efcff */
[----:B------:R-:W-:-:S07]  /*0940*/  IMAD.MOV.U32 R6, RZ, RZ, R4 ;  /* 0x000000ffff067224 */ /* 0x000fce00078e0004 */
.L_x_8:
[----:B------:R-:W-:Y:S02]  /*0950*/  IMAD.MOV.U32 R4, RZ, RZ, R0 ;  /* 0x000000ffff047224 */ /* 0x000fe400078e0000 */
[----:B------:R-:W-:-:S04]  /*0960*/  IMAD.MOV.U32 R5, RZ, RZ, 0x0 ;  /* 0x00000000ff057424 */ /* 0x000fc800078e00ff */
[----:B------:R-:W-:Y:S05]  /*0970*/  RET.REL.NODEC R4 `(vosc_many_series_one_param_f32) ;  /* 0xfffffff404a07950 */ /* 0x000fea0003c3ffff */
        .weak           $__internal_1_$__cuda_sm20_div_rn_f64_full
        .type           $__internal_1_$__cuda_sm20_div_rn_f64_full,@function
        .size           $__internal_1_$__cuda_sm20_div_rn_f64_full,(.L_x_33 - $__internal_1_$__cuda_sm20_div_rn_f64_full)
$__internal_1_$__cuda_sm20_div_rn_f64_full:
[C---:B------:R-:W-:Y:S01]  /*0980*/  FSETP.GEU.AND P0, PT, |R13|.reuse, 1.469367938527859385e-39, PT ;  /* 0x001000000d00780b */ /* 0x040fe20003f0e200 */
[----:B------:R-:W-:Y:S01]  /*0990*/  IMAD.MOV.U32 R16, RZ, RZ, 0x1 ;  /* 0x00000001ff107424 */ /* 0x000fe200078e00ff */
[----:B------:R-:W-:Y:S01]  /*09a0*/  LOP3.LUT R10, R13, 0x800fffff, RZ, 0xc0, !PT ;  /* 0x800fffff0d0a7812 */ /* 0x000fe200078ec0ff */
[----:B------:R-:W-:Y:S01]  /*09b0*/  IMAD.MOV.U32 R0, RZ, RZ, 0x1ca00000 ;  /* 0x1ca00000ff007424 */ /* 0x000fe200078e00ff */
[C---:B------:R-:W-:Y:S01]  /*09c0*/  FSETP.GEU.AND P2, PT, |R15|.reuse, 1.469367938527859385e-39, PT ;  /* 0x001000000f00780b */ /* 0x040fe20003f4e200 */
[----:B------:R-:W-:Y:S01]  /*09d0*/  BSSY.RECONVERGENT B2, `(.L_x_10) ;  /* 0x0000052000027945 */ /* 0x000fe20003800200 */
[----:B------:R-:W-:Y:S01]  /*09e0*/  LOP3.LUT R11, R10, 0x3ff00000, RZ, 0xfc, !PT ;  /* 0x3ff000000a0b7812 */ /* 0x000fe200078efcff */
[----:B------:R-:W-:Y:S01]  /*09f0*/  IMAD.MOV.U32 R10, RZ, RZ, R12 ;  /* 0x000000ffff0a7224 */ /* 0x000fe200078e000c */
[----:B------:R-:W-:Y:S02]  /*0a00*/  LOP3.LUT R30, R15, 0x7ff00000, RZ, 0xc0, !PT ;  /* 0x7ff000000f1e7812 */ /* 0x000fe400078ec0ff */
[----:B------:R-:W-:-:S03]  /*0a10*/  LOP3.LUT R33, R13, 0x7ff00000, RZ, 0xc0, !PT ;  /* 0x7ff000000d217812 */ /* 0x000fc600078ec0ff */
[----:B------:R-:W-:Y:S01]  /*0a20*/  @!P0 DMUL R10, R12, 8.98846567431157953865e+307 ;  /* 0x7fe000000c0a8828 */ /* 0x000fe20000000000 */
[C---:B------:R-:W-:Y:S01]  /*0a30*/  ISETP.GE.U32.AND P1, PT, R30.reuse, R33, PT ;  /* 0x000000211e00720c */ /* 0x040fe20003f26070 */
[----:B------:R-:W-:Y:S02]  /*0a40*/  IMAD.MOV.U32 R32, RZ, RZ, R30 ;  /* 0x000000ffff207224 */ /* 0x000fe400078e001e */
[----:B------:R-:W-:Y:S01]  /*0a50*/  @!P2 LOP3.LUT R21, R13, 0x7ff00000, RZ, 0xc0, !PT ;  /* 0x7ff000000d15a812 */ /* 0x000fe200078ec0ff */
[----:B------:R-:W-:Y:S01]  /*0a60*/  @!P2 IMAD.MOV.U32 R20, RZ, RZ, RZ ;  /* 0x000000ffff14a224 */ /* 0x000fe200078e00ff */
[----:B------:R-:W0:Y:S02]  /*0a70*/  MUFU.RCP64H R17, R11 ;  /* 0x0000000b00117308 */ /* 0x000e240000001800 */
[----:B------:R-:W-:Y:S02]  /*0a80*/  @!P2 ISETP.GE.U32.AND P3, PT, R30, R21, PT ;  /* 0x000000151e00a20c */ /* 0x000fe40003f66070 */
[----:B------:R-:W-:-:S02]  /*0a90*/  @!P0 LOP3.LUT R33, R11, 0x7ff00000, RZ, 0xc0, !PT ;  /* 0x7ff000000b218812 */ /* 0x000fc400078ec0ff */
[----:B------:R-:W-:-:S03]  /*0aa0*/  @!P2 SEL R21, R0, 0x63400000, !P3 ;  /* 0x634000000015a807 */ /* 0x000fc60005800000 */
[----:B------:R-:W-:Y:S01]  /*0ab0*/  VIADD R34, R33, 0xffffffff ;  /* 0xffffffff21227836 */ /* 0x000fe20000000000 */
[----:B------:R-:W-:-:S04]  /*0ac0*/  @!P2 LOP3.LUT R21, R21, 0x80000000, R15, 0xf8, !PT ;  /* 0x800000001515a812 */ /* 0x000fc800078ef80f */
[----:B------:R-:W-:Y:S01]  /*0ad0*/  @!P2 LOP3.LUT R21, R21, 0x100000, RZ, 0xfc, !PT ;  /* 0x001000001515a812 */ /* 0x000fe200078efcff */
[----:B0-----:R-:W-:-:S08]  /*0ae0*/  DFMA R18, R16, -R10, 1 ;  /* 0x3ff000001012742b */ /* 0x001fd0000000080a */
[----:B------:R-:W-:-:S08]  /*0af0*/  DFMA R18, R18, R18, R18 ;  /* 0x000000121212722b */ /* 0x000fd00000000012 */
[----:B------:R-:W-:Y:S01]  /*0b00*/  DFMA R18, R16, R18, R16 ;  /* 0x000000121012722b */ /* 0x000fe20000000010 */
[----:B------:R-:W-:Y:S01]  /*0b10*/  SEL R17, R0, 0x63400000, !P1 ;  /* 0x6340000000117807 */ /* 0x000fe20004800000 */
[----:B------:R-:W-:-:S03]  /*0b20*/  IMAD.MOV.U32 R16, RZ, RZ, R14 ;  /* 0x000000ffff107224 */ /* 0x000fc600078e000e */
[----:B------:R-:W-:-:S03]  /*0b30*/  LOP3.LUT R17, R17, 0x800fffff, R15, 0xf8, !PT ;  /* 0x800fffff11117812 */ /* 0x000fc600078ef80f */
[----:B------:R-:W-:-:S03]  /*0b40*/  DFMA R22, R18, -R10, 1 ;  /* 0x3ff000001216742b */ /* 0x000fc6000000080a */
[----:B------:R-:W-:-:S05]  /*0b50*/  @!P2 DFMA R16, R16, 2, -R20 ;  /* 0x400000001010a82b */ /* 0x000fca0000000814 */
[----:B------:R-:W-:-:S05]  /*0b60*/  DFMA R22, R18, R22, R18 ;  /* 0x000000161216722b */ /* 0x000fca0000000012 */
[----:B------:R-:W-:-:S03]  /*0b70*/  @!P2 LOP3.LUT R32, R17, 0x7ff00000, RZ, 0xc0, !PT ;  /* 0x7ff000001120a812 */ /* 0x000fc600078ec0ff */
[----:B------:R-:W-:Y:S02]  /*0b80*/  DMUL R18, R22, R16 ;  /* 0x0000001016127228 */ /* 0x000fe40000000000 */
[----:B------:R-:W-:-:S05]  /*0b90*/  VIADD R20, R32, 0xffffffff ;  /* 0xffffffff20147836 */ /* 0x000fca0000000000 */
[----:B------:R-:W-:Y:S01]  /*0ba0*/  ISETP.GT.U32.AND P0, PT, R20, 0x7feffffe, PT ;  /* 0x7feffffe1400780c */ /* 0x000fe20003f04070 */
[----:B------:R-:W-:-:S03]  /*0bb0*/  DFMA R20, R18, -R10, R16 ;  /* 0x8000000a1214722b */ /* 0x000fc60000000010 */
[----:B------:R-:W-:-:S05]  /*0bc0*/  ISETP.GT.U32.OR P0, PT, R34, 0x7feffffe, P0 ;  /* 0x7feffffe2200780c */ /* 0x000fca0000704470 */
[----:B------:R-:W-:-:S08]  /*0bd0*/  DFMA R20, R22, R20, R18 ;  /* 0x000000141614722b */ /* 0x000fd00000000012 */
[----:B------:R-:W-:Y:S05]  /*0be0*/  @P0 BRA `(.L_x_11) ;  /* 0x00000000006c0947 */ /* 0x000fea0003800000 */
[----:B------:R-:W-:-:S04]  /*0bf0*/  LOP3.LUT R15, R13, 0x7ff00000, RZ, 0xc0, !PT ;  /* 0x7ff000000d0f7812 */ /* 0x000fc800078ec0ff */
[CC--:B------:R-:W-:Y:S02]  /*0c00*/  VIADDMNMX R14, R30.reuse, -R15.reuse, 0xb9600000, !PT ;  /* 0xb96000001e0e7446 */ /* 0x0c0fe4000780090f */
[----:B------:R-:W-:Y:S02]  /*0c10*/  ISETP.GE.U32.AND P0, PT, R30, R15, PT ;  /* 0x0000000f1e00720c */ /* 0x000fe40003f06070 */
[----:B------:R-:W-:Y:S02]  /*0c20*/  VIMNMX R14, PT, PT, R14, 0x46a00000, PT ;  /* 0x46a000000e0e7848 */ /* 0x000fe40003fe0100 */
[----:B------:R-:W-:-:S05]  /*0c30*/  SEL R15, R0, 0x63400000, !P0 ;  /* 0x63400000000f7807 */ /* 0x000fca0004000000 */
[----:B------:R-:W-:Y:S02]  /*0c40*/  IMAD.IADD R0, R14, 0x1, -R15 ;  /* 0x000000010e007824 */ /* 0x000fe400078e0a0f */
[----:B------:R-:W-:Y:S02]  /*0c50*/  IMAD.MOV.U32 R14, RZ, RZ, RZ ;  /* 0x000000ffff0e7224 */ /* 0x000fe400078e00ff */
[----:B------:R-:W-:-:S06]  /*0c60*/  VIADD R15, R0, 0x7fe00000 ;  /* 0x7fe00000000f7836 */ /* 0x000fcc0000000000 */
[----:B------:R-:W-:-:S10]  /*0c70*/  DMUL R18, R20, R14 ;  /* 0x0000000e14127228 */ /* 0x000fd40000000000 */
[----:B------:R-:W-:-:S13]  /*0c80*/  FSETP.GTU.AND P0, PT, |R19|, 1.469367938527859385e-39, PT ;  /* 0x001000001300780b */ /* 0x000fda0003f0c200 */
[----:B------:R-:W-:Y:S05]  /*0c90*/  @P0 BRA `(.L_x_12) ;  /* 0x0000000000940947 */ /* 0x000fea0003800000 */
[----:B------:R-:W-:Y:S01]  /*0ca0*/  DFMA R10, R20, -R10, R16 ;  /* 0x8000000a140a722b */ /* 0x000fe20000000010 */
[----:B------:R-:W-:-:S09]  /*0cb0*/  IMAD.MOV.U32 R14, RZ, RZ, RZ ;  /* 0x000000ffff0e7224 */ /* 0x000fd200078e00ff */
[C---:B------:R-:W-:Y:S02]  /*0cc0*/  FSETP.NEU.AND P0, PT, R11.reuse, RZ, PT ;  /* 0x000000ff0b00720b */ /* 0x040fe40003f0d000 */
[----:B------:R-:W-:-:S04]  /*0cd0*/  LOP3.LUT R13, R11, 0x80000000, R13, 0x48, !PT ;  /* 0x800000000b0d7812 */ /* 0x000fc800078e480d */
[----:B------:R-:W-:-:S07]  /*0ce0*/  LOP3.LUT R15, R13, R15, RZ, 0xfc, !PT ;  /* 0x0000000f0d0f7212 */ /* 0x000fce00078efcff */
[----:B------:R-:W-:Y:S05]  /*0cf0*/  @!P0 BRA `(.L_x_12) ;  /* 0x00000000007c8947 */ /* 0x000fea0003800000 */
[----:B------:R-:W-:Y:S01]  /*0d00*/  IMAD.MOV R11, RZ, RZ, -R0 ;  /* 0x000000ffff0b7224 */ /* 0x000fe200078e0a00 */
[----:B------:R-:W-:Y:S01]  /*0d10*/  DMUL.RP R14, R20, R14 ;  /* 0x0000000e140e7228 */ /* 0x000fe20000008000 */
[----:B------:R-:W-:-:S06]  /*0d20*/  IMAD.MOV.U32 R10, RZ, RZ, RZ ;  /* 0x000000ffff0a7224 */ /* 0x000fcc00078e00ff */
[----:B------:R-:W-:-:S03]  /*0d30*/  DFMA R10, R18, -R10, R20 ;  /* 0x8000000a120a722b */ /* 0x000fc60000000014 */
[----:B------:R-:W-:-:S03]  /*0d40*/  LOP3.LUT R13, R15, R13, RZ, 0x3c, !PT ;  /* 0x0000000d0f0d7212 */ /* 0x000fc600078e3cff */
[----:B------:R-:W-:-:S04]  /*0d50*/  IADD3 R10, PT, PT, -R0, -0x43300000, RZ ;  /* 0xbcd00000000a7810 */ /* 0x000fc80007ffe1ff */
[----:B------:R-:W-:-:S04]  /*0d60*/  FSETP.NEU.AND P0, PT, |R11|, R10, PT ;  /* 0x0000000a0b00720b */ /* 0x000fc80003f0d200 */
[----:B------:R-:W-:Y:S02]  /*0d70*/  FSEL R18, R14, R18, !P0 ;  /* 0x000000120e127208 */ /* 0x000fe40004000000 */
[----:B------:R-:W-:Y:S01]  /*0d80*/  FSEL R19, R13, R19, !P0 ;  /* 0x000000130d137208 */ /* 0x000fe20004000000 */
[----:B------:R-:W-:Y:S06]  /*0d90*/  BRA `(.L_x_12) ;  /* 0x0000000000547947 */ /* 0x000fec0003800000 */
.L_x_11:
[----:B------:R-:W-:-:S14]  /*0da0*/  DSETP.NAN.AND P0, PT, R14, R14, PT ;  /* 0x0000000e0e00722a */ /* 0x000fdc0003f08000 */
[----:B------:R-:W-:Y:S05]  /*0db0*/  @P0 BRA `(.L_x_13) ;  /* 0x0000000000440947 */ /* 0x000fea0003800000 */
[----:B------:R-:W-:-:S14]  /*0dc0*/  DSETP.NAN.AND P0, PT, R12, R12, PT ;  /* 0x0000000c0c00722a */ /* 0x000fdc0003f08000 */
[----:B------:R-:W-:Y:S05]  /*0dd0*/  @P0 BRA `(.L_x_14) ;  /* 0x0000000000300947 */ /* 0x000fea0003800000 */
[----:B------:R-:W-:Y:S01]  /*0de0*/  ISETP.NE.AND P0, PT, R32, R33, PT ;  /* 0x000000212000720c */ /* 0x000fe20003f05270 */
[----:B------:R-:W-:Y:S02]  /*0df0*/  IMAD.MOV.U32 R18, RZ, RZ, 0x0 ;  /* 0x00000000ff127424 */ /* 0x000fe400078e00ff */
[----:B------:R-:W-:-:S10]  /*0e00*/  IMAD.MOV.U32 R19, RZ, RZ, -0x80000 ;  /* 0xfff80000ff137424 */ /* 0x000fd400078e00ff */
[----:B------:R-:W-:Y:S05]  /*0e10*/  @!P0 BRA `(.L_x_12) ;  /* 0x0000000000348947 */ /* 0x000fea0003800000 */
[----:B------:R-:W-:Y:S02]  /*0e20*/  ISETP.NE.AND P0, PT, R32, 0x7ff00000, PT ;  /* 0x7ff000002000780c */ /* 0x000fe40003f05270 */
[----:B------:R-:W-:Y:S02]  /*0e30*/  LOP3.LUT R19, R15, 0x80000000, R13, 0x48, !PT ;  /* 0x800000000f137812 */ /* 0x000fe400078e480d */
[----:B------:R-:W-:-:S13]  /*0e40*/  ISETP.EQ.OR P0, PT, R33, RZ, !P0 ;  /* 0x000000ff2100720c */ /* 0x000fda0004702670 */
[----:B------:R-:W-:Y:S01]  /*0e50*/  @P0 LOP3.LUT R0, R19, 0x7ff00000, RZ, 0xfc, !PT ;  /* 0x7ff0000013000812 */ /* 0x000fe200078efcff */
[----:B------:R-:W-:Y:S02]  /*0e60*/  @!P0 IMAD.MOV.U32 R18, RZ, RZ, RZ ;  /* 0x000000ffff128224 */ /* 0x000fe400078e00ff */
[----:B------:R-:W-:Y:S02]  /*0e70*/  @P0 IMAD.MOV.U32 R18, RZ, RZ, RZ ;  /* 0x000000ffff120224 */ /* 0x000fe400078e00ff */
[----:B------:R-:W-:Y:S01]  /*0e80*/  @P0 IMAD.MOV.U32 R19, RZ, RZ, R0 ;  /* 0x000000ffff130224 */ /* 0x000fe200078e0000 */
[----:B------:R-:W-:Y:S06]  /*0e90*/  BRA `(.L_x_12) ;  /* 0x0000000000147947 */ /* 0x000fec0003800000 */
.L_x_14:
[----:B------:R-:W-:Y:S01]  /*0ea0*/  LOP3.LUT R19, R13, 0x80000, RZ, 0xfc, !PT ;  /* 0x000800000d137812 */ /* 0x000fe200078efcff */
[----:B------:R-:W-:Y:S01]  /*0eb0*/  IMAD.MOV.U32 R18, RZ, RZ, R12 ;  /* 0x000000ffff127224 */ /* 0x000fe200078e000c */
[----:B------:R-:W-:Y:S06]  /*0ec0*/  BRA `(.L_x_12) ;  /* 0x0000000000087947 */ /* 0x000fec0003800000 */
.L_x_13:
[----:B------:R-:W-:Y:S01]  /*0ed0*/  LOP3.LUT R19, R15, 0x80000, RZ, 0xfc, !PT ;  /* 0x000800000f137812 */ /* 0x000fe200078efcff */
[----:B------:R-:W-:-:S07]  /*0ee0*/  IMAD.MOV.U32 R18, RZ, RZ, R14 ;  /* 0x000000ffff127224 */ /* 0x000fce00078e000e */
.L_x_12:
[----:B------:R-:W-:Y:S05]  /*0ef0*/  BSYNC.RECONVERGENT B2 ;  /* 0x0000000000027941 */ /* 0x000fea0003800200 */
.L_x_10:
[----:B------:R-:W-:Y:S02]  /*0f00*/  IMAD.MOV.U32 R10, RZ, RZ, R24 ;  /* 0x000000ffff0a7224 */ /* 0x000fe400078e0018 */
[----:B------:R-:W-:-:S04]  /*0f10*/  IMAD.MOV.U32 R11, RZ, RZ, 0x0 ;  /* 0x00000000ff0b7424 */ /* 0x000fc800078e00ff */
[----:B------:R-:W-:Y:S05]  /*0f20*/  RET.REL.NODEC R10 `(vosc_many_series_one_param_f32) ;  /* 0xfffffff00a347950 */ /* 0x000fea0003c3ffff */
.L_x_15:
[----:B------:R-:W-:-:S00]  /*0f30*/  BRA `(.L_x_15) ;  /* 0xfffffffc00fc7947 */ /* 0x000fc0000383ffff */
[----:B------:R-:W-:-:S00]  /*0f40*/  NOP ;  /* 0x0000000000007918 */ /* 0x000fc00000000000 */
        /* <DEDUP_REMOVED lines=11> */
.L_x_33:


//--------------------- .text.vosc_batch_prefix_f32 --------------------------
	.section	.text.vosc_batch_prefix_f32,"ax",@progbits
	.align	128
        .global         vosc_batch_prefix_f32
        .type           vosc_batch_prefix_f32,@function
        .size           vosc_batch_prefix_f32,(.L_x_35 - vosc_batch_prefix_f32)
        .other          vosc_batch_prefix_f32,@"STO_CUDA_ENTRY STV_DEFAULT"
vosc_batch_prefix_f32:
.text.vosc_batch_prefix_f32:
[----:B------:R-:W-:Y:S01]  /*0000*/  LDC R1, c[0x0][0x37c] ;  /* 0x0000df00ff017b82 */ /* 0x000fe20000000800 */
[----:B------:R-:W0:Y:S01]  /*0010*/  S2R R25, SR_CTAID.Y ;  /* 0x0000000000197919 */ /* 0x000e220000002600 */
[----:B------:R-:W0:Y:S02]  /*0020*/  LDCU UR4, c[0x0][0x3a0] ;  /* 0x00007400ff0477ac */ /* 0x000e240008000800 */
[----:B0-----:R-:W-:-:S13]  /*0030*/  ISETP.GE.AND P0, PT, R25, UR4, PT ;  /* 0x0000000419007c0c */ /* 0x001fda000bf06270 */
[----:B------:R-:W-:Y:S05]  /*0040*/  @P0 EXIT ;  /* 0x000000000000094d */ /* 0x000fea0003800000 */
[----:B------:R-:W0:Y:S01]  /*0050*/  LDC.64 R2, c[0x0][0x390] ;  /* 0x0000e400ff027b82 */ /* 0x000e220000000a00 */
[----:B------:R-:W1:Y:S07]  /*0060*/  LDCU.64 UR4, c[0x0][0x358] ;  /* 0x00006b00ff0477ac */ /* 0x000e6e0008000a00 */
[----:B------:R-:W2:Y:S01]  /*0070*/  LDC.64 R4, c[0x0][0x398] ;  /* 0x0000e600ff047b82 */ /* 0x000ea20000000a00 */
[----:B0-----:R-:W-:-:S05]  /*0080*/  IMAD.WIDE.U32 R2, R25, 0x4, R2 ;  /* 0x0000000419027825 */ /* 0x001fca00078e0002 */
[----:B-1----:R-:W3:Y:S01]  /*0090*/  LDG.E.CONSTANT R26, desc[UR4][R2.64] ;  /* 0x00000004021a7981 */ /* 0x002ee2000c1e9900 */
[----:B--2---:R-:W-:-:S05]  /*00a0*/  IMAD.WIDE.U32 R4, R25, 0x4, R4 ;  /* 0x0000000419047825 */ /* 0x004fca00078e0004 */
[----:B------:R-:W3:Y:S02]  /*00b0*/  LDG.E.CONSTANT R27, desc[UR4][R4.64] ;  /* 0x00000004041b7981 */ /* 0x000ee4000c1e9900 */
[----:B---3--:R-:W-:-:S04]  /*00c0*/  VIMNMX R0, PT, PT, R26, R27, PT ;  /* 0x0000001b1a007248 */ /* 0x008fc80003fe0100 */
        /* <DEDUP_REMOVED lines=9> */
[----:B------:R-:W0:Y:S01]  /*0160*/  I2F.F64.U32 R4, R27 ;  /* 0x0000001b00047312 */ /* 0x000e220000201800 */
[----:B------:R-:W1:Y:S07]  /*0170*/  LDCU UR6, c[0x0][0x370] ;  /* 0x00006e00ff0677ac */ /* 0x000e6e0008000800 */
[----:B0-----:R-:W0:Y:S01]  /*0180*/  MUFU.RCP64H R3, R5 ;  /* 0x0000000500037308 */ /* 0x001e220000001800 */
[----:B------:R-:W-:Y:S02]  /*0190*/  VIADD R2, R5, 0x300402 ;  /* 0x0030040205027836 */ /* 0x000fe40000000000 */
[----:B-1----:R-:W-:-:S03]  /*01a0*/  IMAD R29, R29, UR6, RZ ;  /* 0x000000061d1d7c24 */ /* 0x002fc6000f8e02ff */
        /* <DEDUP_REMOVED lines=10> */
[----:B------:R-:W-:Y:S05]  /*0250*/  CALL.REL.NOINC `($__internal_2_$__cuda_sm20_dblrcp_rn_slowpath_v3) ;  /* 0x0000000400207944 */ /* 0x000fea0003c00000 */
[----:B------:R-:W-:Y:S02]  /*0260*/  IMAD.MOV.U32 R2, RZ, RZ, R6 ;  /* 0x000000ffff027224 */ /* 0x000fe400078e0006 */
[----:B------:R-:W-:-:S07]  /*0270*/  IMAD.MOV.U32 R3, RZ, RZ, R7 ;  /* 0x000000ffff037224 */ /* 0x000fce00078e0007 */
.L_x_16:
[----:B------:R-:W0:Y:S08]  /*0280*/  I2F.F64.U32 R6, R26 ;  /* 0x0000001a00067312 */ /* 0x000e300000201800 */
        /* <DEDUP_REMOVED lines=9> */
[----:B------:R-:W-:Y:S01]  /*0320*/  LOP3.LUT R0, R7, 0x7fffffff, RZ, 0xc0, !PT ;  /* 0x7fffffff07007812 */ /* 0x000fe200078ec0ff */
[----:B------:R-:W-:Y:S02]  /*0330*/  IMAD.MOV.U32 R4, RZ, RZ, R6 ;  /* 0x000000ffff047224 */ /* 0x000fe400078e0006 */
[----:B------:R-:W-:Y:S02]  /*0340*/  IMAD.MOV.U32 R5, RZ, RZ, R7 ;  /* 0x000000ffff057224 */ /* 0x000fe400078e0007 */
[----:B------:R-:W-:Y:S01]  /*0350*/  VIADD R8, R0, 0xfff00000 ;  /* 0xfff0000000087836 */ /* 0x000fe20000000000 */
[----:B------:R-:W-:-:S07]  /*0360*/  MOV R0, 0x380 ;  /* 0x0000038000007802 */ /* 0x000fce0000000f00 */
[----:B------:R-:W-:Y:S05]  /*0370*/  CALL.REL.NOINC `($__internal_2_$__cuda_sm20_dblrcp_rn_slowpath_v3) ;  /* 0x0000000000d87944 */ /* 0x000fea0003c00000 */
[----:B------:R-:W-:Y:S02]  /*0380*/  IMAD.MOV.U32 R4, RZ, RZ, R6 ;  /* 0x000000ffff047224 */ /* 0x000fe400078e0006 */
[----:B------:R-:W-:-:S07]  /*0390*/  IMAD.MOV.U32 R5, RZ, RZ, R7 ;  /* 0x000000ffff057224 */ /* 0x000fce00078e0007 */
.L_x_17:
[----:B------:R-:W0:Y:S01]  /*03a0*/  LDC R0, c[0x0][0x38c] ;  /* 0x0000e300ff007b82 */ /* 0x000e220000000800 */
[----:B------:R-:W1:Y:S07]  /*03b0*/  LDCU UR6, c[0x0][0x388] ;  /* 0x00007100ff0677ac */ /* 0x000e6e0008000800 */
[----:B------:R-:W2:Y:S08]  /*03c0*/  LDC.64 R6, c[0x0][0x380] ;  /* 0x0000e000ff067b82 */ /* 0x000eb00000000a00 */
[----:B------:R-:W3:Y:S01]  /*03d0*/  LDC.64 R8, c[0x0][0x3a8] ;  /* 0x0000ea00ff087b82 */ /* 0x000ee20000000a00 */
[----:B01----:R-:W-:-:S07]  /*03e0*/  IADD3 R31, PT, PT, R27, -0x1, R0 ;  /* 0xffffffff1b1f7810 */ /* 0x003fce0007ffe000 */
.L_x_22:
[----:B------:R-:W-:Y:S01]  /*03f0*/  ISETP.GE.AND P0, PT, R28, R31, PT ;  /* 0x0000001f1c00720c */ /* 0x000fe20003f06270 */
[----:B------:R-:W-:Y:S01]  /*0400*/  BSSY.RECONVERGENT B0, `(.L_x_18) ;  /* 0x0000026000007945 */ /* 0x000fe20003800200 */
[----:B0-----:R-:W-:-:S11]  /*0410*/  IMAD.MOV.U32 R13, RZ, RZ, 0x7fffffff ;  /* 0x7fffffffff0d7424 */ /* 0x001fd600078e00ff */
[----:B------:R-:W-:Y:S05]  /*0420*/  @!P0 BRA `(.L_x_19) ;  /* 0x00000000008c8947 */ /* 0x000fea0003800000 */
[C---:B------:R-:W-:Y:S02]  /*0430*/  VIADD R0, R28.reuse, 0x1 ;  /* 0x000000011c007836 */ /* 0x040fe40000000000 */
[----:B--2---:R-:W-:-:S03]  /*0440*/  IMAD.WIDE R10, R28, 0x8, R6 ;  /* 0x000000081c0a7825 */ /* 0x004fc600078e0206 */
[----:B------:R-:W-:-:S03]  /*0450*/  VIADDMNMX R17, R0, -R27, RZ, !PT ;  /* 0x8000001b00117246 */ /* 0x000fc600078001ff */
[----:B------:R-:W2:Y:S02]  /*0460*/  LDG.E.64.CONSTANT R10, desc[UR4][R10.64+0x8] ;  /* 0x000008040a0a7981 */ /* 0x000ea4000c1e9b00 */
[----:B------:R-:W-:-:S06]  /*0470*/  IMAD.WIDE.U32 R16, R17, 0x8, R6 ;  /* 0x0000000811107825 */ /* 0x000fcc00078e0006 */
[----:B------:R-:W2:Y:S01]  /*0480*/  LDG.E.64.CONSTANT R16, desc[UR4][R16.64] ;  /* 0x0000000410107981 */ /* 0x000ea2000c1e9b00 */
[----:B------:R-:W-:-:S05]  /*0490*/  VIADDMNMX R15, R0, -R26, RZ, !PT ;  /* 0x8000001a000f7246 */ /* 0x000fca00078001ff */
[----:B------:R-:W-:-:S06]  /*04a0*/  IMAD.WIDE.U32 R14, R15, 0x8, R6 ;  /* 0x000000080f0e7825 */ /* 0x000fcc00078e0006 */
[----:B------:R-:W4:Y:S01]  /*04b0*/  LDG.E.64.CONSTANT R14, desc[UR4][R14.64] ;  /* 0x000000040e0e7981 */ /* 0x000f22000c1e9b00 */
[----:B------:R-:W-:Y:S01]  /*04c0*/  IMAD.MOV.U32 R18, RZ, RZ, 0x1 ;  /* 0x00000001ff127424 */ /* 0x000fe200078e00ff */
[----:B------:R-:W-:Y:S01]  /*04d0*/  BSSY.RECONVERGENT B1, `(.L_x_20) ;  /* 0x0000017000017945 */ /* 0x000fe20003800200 */
[----:B--2---:R-:W-:-:S08]  /*04e0*/  DADD R12, R10, -R16 ;  /* 0x000000000a0c7229 */ /* 0x004fd00000000810 */
[----:B------:R-:W-:-:S06]  /*04f0*/  DMUL R12, R12, R2 ;  /* 0x000000020c0c7228 */ /* 0x000fcc0000000000 */
[----:B------:R-:W0:Y:S01]  /*0500*/  MUFU.RCP64H R19, R13 ;  /* 0x0000000d00137308 */ /* 0x000e220000001800 */
[----:B----4-:R-:W-:Y:S02]  /*0510*/  DADD R10, R10, -R14 ;  /* 0x000000000a0a7229 */ /* 0x010fe4000000080e */
[----:B0-----:R-:W-:-:S08]  /*0520*/  DFMA R20, -R12, R18, 1 ;  /* 0x3ff000000c14742b */ /* 0x001fd00000000112 */
[----:B------:R-:W-:-:S08]  /*0530*/  DFMA R20, R20, R20, R20 ;  /* 0x000000141414722b */ /* 0x000fd00000000014 */
[----:B------:R-:W-:Y:S02]  /*0540*/  DFMA R20, R18, R20, R18 ;  /* 0x000000141214722b */ /* 0x000fe40000000012 */
[----:B------:R-:W-:-:S06]  /*0550*/  DFMA R10, R10, R4, -R12 ;  /* 0x000000040a0a722b */ /* 0x000fcc000000080c */
[----:B------:R-:W-:Y:S02]  /*0560*/  DFMA R16, -R12, R20, 1 ;  /* 0x3ff000000c10742b */ /* 0x000fe40000000114 */
[----:B------:R-:W-:-:S06]  /*0570*/  DMUL R14, R10, 100 ;  /* 0x405900000a0e7828 */ /* 0x000fcc0000000000 */
[----:B------:R-:W-:-:S08]  /*0580*/  DFMA R16, R20, R16, R20 ;  /* 0x000000101410722b */ /* 0x000fd00000000014 */
[----:B------:R-:W-:-:S08]  /*0590*/  DMUL R10, R14, R16 ;  /* 0x000000100e0a7228 */ /* 0x000fd00000000000 */
[----:B------:R-:W-:-:S08]  /*05a0*/  DFMA R18, -R12, R10, R14 ;  /* 0x0000000a0c12722b */ /* 0x000fd0000000010e */
[----:B------:R-:W-:Y:S01]  /*05b0*/  DFMA R10, R16, R18, R10 ;  /* 0x00000012100a722b */ /* 0x000fe2000000000a */
[----:B------:R-:W-:-:S09]  /*05c0*/  FSETP.GEU.AND P1, PT, |R15|, 6.5827683646048100446e-37, PT ;  /* 0x036000000f00780b */ /* 0x000fd20003f2e200 */
[----:B------:R-:W-:-:S05]  /*05d0*/  FFMA R0, RZ, R13, R11 ;  /* 0x0000000dff007223 */ /* 0x000fca000000000b */
[----:B------:R-:W-:-:S13]  /*05e0*/  FSETP.GT.AND P0, PT, |R0|, 1.469367938527859385e-39, PT ;  /* 0x001000000000780b */ /* 0x000fda0003f04200 */
[----:B------:R-:W-:Y:S05]  /*05f0*/  @P0 BRA P1, `(.L_x_21) ;  /* 0x0000000000100947 */ /* 0x000fea0000800000 */
[----:B------:R-:W-:-:S07]  /*0600*/  MOV R24, 0x620 ;  /* 0x0000062000187802 */ /* 0x000fce0000000f00 */
[----:B---3--:R-:W-:Y:S05]  /*0610*/  CALL.REL.NOINC `($__internal_3_$__cuda_sm20_div_rn_f64_full) ;  /* 0x0000000000c87944 */ /* 0x008fea0003c00000 */
[----:B------:R-:W-:Y:S02]  /*0620*/  IMAD.MOV.U32 R10, RZ, RZ, R18 ;  /* 0x000000ffff0a7224 */ /* 0x000fe400078e0012 */
[----:B------:R-:W-:-:S07]  /*0630*/  IMAD.MOV.U32 R11, RZ, RZ, R19 ;  /* 0x000000ffff0b7224 */ /* 0x000fce00078e0013 */
.L_x_21:
[----:B------:R-:W-:Y:S05]  /*0640*/  BSYNC.RECONVERGENT B1 ;  /* 0x0000000000017941 */ /* 0x000fea0003800200 */
.L_x_20:
[----:B------:R0:W1:Y:S02]  /*0650*/  F2F.F32.F64 R13, R10 ;  /* 0x0000000a000d7310 */ /* 0x0000640000301000 */
.L_x_19:
[----:B------:R-:W-:Y:S05]  /*0660*/  BSYNC.RECONVERGENT B0 ;  /* 0x0000000000007941 */ /* 0x000fea0003800200 */
.L_x_18:
[--C-:B0-----:R-:W-:Y:S02]  /*0670*/  IMAD R11, R25, UR6, R28.reuse ;  /* 0x00000006190b7c24 */ /* 0x101fe4000f8e021c */
[----:B------:R-:W-:Y:S02]  /*0680*/  IMAD.IADD R28, R29, 0x1, R28 ;  /* 0x000000011d1c7824 */ /* 0x000fe400078e021c */
[----:B---3--:R-:W-:-:S03]  /*0690*/  IMAD.WIDE R10, R11, 0x4, R8 ;  /* 0x000000040b0a7825 */ /* 0x008fc600078e0208 */
[----:B------:R-:W-:Y:S02]  /*06a0*/  ISETP.GE.AND P0, PT, R28, UR6, PT ;  /* 0x000000061c007c0c */ /* 0x000fe4000bf06270 */
[----:B-1----:R0:W-:Y:S11]  /*06b0*/  STG.E desc[UR4][R10.64], R13 ;  /* 0x0000000d0a007986 */ /* 0x0021f6000c101904 */
[----:B------:R-:W-:Y:S05]  /*06c0*/  @!P0 BRA `(.L_x_22) ;  /* 0xfffffffc00488947 */ /* 0x000fea000383ffff */
[----:B------:R-:W-:Y:S05]  /*06d0*/  EXIT ;  /* 0x000000000000794d */ /* 0x000fea0003800000 */
        .weak           $__internal_2_$__cuda_sm20_dblrcp_rn_slowpath_v3
        .type           $__internal_2_$__cuda_sm20_dblrcp_rn_slowpath_v3,@function
        .size           $__internal_2_$__cuda_sm20_dblrcp_rn_slowpath_v3,($__internal_3_$__cuda_sm20_div_rn_f64_full - $__internal_2_$__cuda_sm20_dblrcp_rn_slowpath_v3)
$__internal_2_$__cuda_sm20_dblrcp_rn_slowpath_v3:
        /* <DEDUP_REMOVED lines=23> */
.L_x_25:
        /* <DEDUP_REMOVED lines=10> */
.L_x_23:
[----:B------:R-:W-:Y:S01]  /*08f0*/  LOP3.LUT R7, R5, 0x80000, RZ, 0xfc, !PT ;  /* 0x0008000005077812 */ /* 0x000fe200078efcff */
[----:B------:R-:W-:-:S07]  /*0900*/  IMAD.MOV.U32 R6, RZ, RZ, R4 ;  /* 0x000000ffff067224 */ /* 0x000fce00078e0004 */
.L_x_24:
[----:B------:R-:W-:Y:S02]  /*0910*/  IMAD.MOV.U32 R4, RZ, RZ, R0 ;  /* 0x000000ffff047224 */ /* 0x000fe400078e0000 */
[----:B------:R-:W-:-:S04]  /*0920*/  IMAD.MOV.U32 R5, RZ, RZ, 0x0 ;  /* 0x00000000ff057424 */ /* 0x000fc800078e00ff */
[----:B------:R-:W-:Y:S05]  /*0930*/  RET.REL.NODEC R4 `(vosc_batch_prefix_f32) ;  /* 0xfffffff404b07950 */ /* 0x000fea0003c3ffff */
        .weak           $__internal_3_$__cuda_sm20_div_rn_f64_full
        .type           $__internal_3_$__cuda_sm20_div_rn_f64_full,@function
        .size           $__internal_3_$__cuda_sm20_div_rn_f64_full,(.L_x_35 - $__internal_3_$__cuda_sm20_div_rn_f64_full)
$__internal_3_$__cuda_sm20_div_rn_f64_full:
        /* <DEDUP_REMOVED lines=66> */
.L_x_27:
        /* <DEDUP_REMOVED lines=16> */
.L_x_30:
[----:B------:R-:W-:Y:S01]  /*0e60*/  LOP3.LUT R19, R13, 0x80000, RZ, 0xfc, !PT ;  /* 0x000800000d137812 */ /* 0x000fe200078efcff */
[----:B------:R-:W-:Y:S01]  /*0e70*/  IMAD.MOV.U32 R18, RZ, RZ, R12 ;  /* 0x000000ffff127224 */ /* 0x000fe200078e000c */
[----:B------:R-:W-:Y:S06]  /*0e80*/  BRA `(.L_x_28) ;  /* 0x0000000000087947 */ /* 0x000fec0003800000 */
.L_x_29:
[----:B------:R-:W-:Y:S01]  /*0e90*/  LOP3.LUT R19, R15, 0x80000, RZ, 0xfc, !PT ;  /* 0x000800000f137812 */ /* 0x000fe200078efcff */
[----:B------:R-:W-:-:S07]  /*0ea0*/  IMAD.MOV.U32 R18, RZ, RZ, R14 ;  /* 0x000000ffff127224 */ /* 0x000fce00078e000e */
.L_x_28:
[----:B------:R-:W-:Y:S05]  /*0eb0*/  BSYNC.RECONVERGENT B2 ;  /* 0x0000000000027941 */ /* 0x000fea0003800200 */
.L_x_26:
[----:B------:R-:W-:Y:S02]  /*0ec0*/  IMAD.MOV.U32 R10, RZ, RZ, R24 ;  /* 0x000000ffff0a7224 */ /* 0x000fe400078e0018 */
[----:B------:R-:W-:-:S04]  /*0ed0*/  IMAD.MOV.U32 R11, RZ, RZ, 0x0 ;  /* 0x00000000ff0b7424 */ /* 0x000fc800078e00ff */
[----:B------:R-:W-:Y:S05]  /*0ee0*/  RET.REL.NODEC R10 `(vosc_batch_prefix_f32) ;  /* 0xfffffff00a447950 */ /* 0x000fea0003c3ffff */
.L_x_31:
        /* <DEDUP_REMOVED lines=9> */
.L_x_35:


//--------------------- .nv.shared.reserved.0     --------------------------
	.section	.nv.shared.reserved.0,"aw",@nobits
	.weak		__nv_reservedSMEM_offset_0_alias
	.size		__nv_reservedSMEM_offset_0_alias, 0, 64
	.other		__nv_reservedSMEM_offset_0_alias,@"STO_CUDA_RESERVED_SHARED STV_DEFAULT"
__nv_reservedSMEM_offset_0_alias:
	.zero		0
	.zero		64


//--------------------- .nv.constant0.vosc_many_series_one_param_f32 --------------------------
	.section	.nv.constant0.vosc_many_series_one_param_f32,"a",@progbits
	.sectionflags	@""
	.align	4
.nv.constant0.vosc_many_series_one_param_f32:
	.zero		936


//--------------------- .nv.constant0.vosc_batch_prefix_f32 --------------------------
	.section	.nv.constant0.vosc_batch_prefix_f32,"a",@progbits
	.sectionflags	@""
	.align	4
.nv.constant0.vosc_batch_prefix_f32:
	.zero		944


//--------------------- SYMBOLS --------------------------

	.type		.nv.reservedSmem.offset0,@object
	.size		.nv.reservedSmem.offset0,0x4
